//
// Generated by NVIDIA NVVM Compiler
//
// Compiler Build ID: CL-36424714
// Cuda compilation tools, release 13.0, V13.0.88
// Based on NVVM 20.0.0
//

.version 9.0
.target sm_100
.address_size 64

	// .globl	_ZN3cub18CUB_300001_SM_10006detail11EmptyKernelIvEEvv
.global .align 1 .b8 _ZN41_INTERNAL_7324878d_4_k_cu_2960731f_1167704cuda3std3__45__cpo5beginE[1];
.global .align 1 .b8 _ZN41_INTERNAL_7324878d_4_k_cu_2960731f_1167704cuda3std3__45__cpo3endE[1];
.global .align 1 .b8 _ZN41_INTERNAL_7324878d_4_k_cu_2960731f_1167704cuda3std3__45__cpo6cbeginE[1];
.global .align 1 .b8 _ZN41_INTERNAL_7324878d_4_k_cu_2960731f_1167704cuda3std3__45__cpo4cendE[1];
.global .align 1 .b8 _ZN41_INTERNAL_7324878d_4_k_cu_2960731f_1167704cuda3std3__45__cpo6rbeginE[1];
.global .align 1 .b8 _ZN41_INTERNAL_7324878d_4_k_cu_2960731f_1167704cuda3std3__45__cpo4rendE[1];
.global .align 1 .b8 _ZN41_INTERNAL_7324878d_4_k_cu_2960731f_1167704cuda3std3__45__cpo7crbeginE[1];
.global .align 1 .b8 _ZN41_INTERNAL_7324878d_4_k_cu_2960731f_1167704cuda3std3__45__cpo5crendE[1];
.global .align 1 .b8 _ZN41_INTERNAL_7324878d_4_k_cu_2960731f_1167704cuda3std3__443_GLOBAL__N__7324878d_4_k_cu_2960731f_1167706ignoreE[1];
.global .align 1 .b8 _ZN41_INTERNAL_7324878d_4_k_cu_2960731f_1167704cuda3std3__419piecewise_constructE[1];
.global .align 1 .b8 _ZN41_INTERNAL_7324878d_4_k_cu_2960731f_1167704cuda3std3__48in_placeE[1];
.global .align 1 .b8 _ZN41_INTERNAL_7324878d_4_k_cu_2960731f_1167704cuda3std3__420unreachable_sentinelE[1];
.global .align 1 .b8 _ZN41_INTERNAL_7324878d_4_k_cu_2960731f_1167704cuda3std3__47nulloptE[1];
.global .align 1 .b8 _ZN41_INTERNAL_7324878d_4_k_cu_2960731f_1167704cuda3std3__48unexpectE[1];
.global .align 1 .b8 _ZN41_INTERNAL_7324878d_4_k_cu_2960731f_1167704cuda3std6ranges3__45__cpo4swapE[1];
.global .align 1 .b8 _ZN41_INTERNAL_7324878d_4_k_cu_2960731f_1167704cuda3std6ranges3__45__cpo9iter_moveE[1];
.global .align 1 .b8 _ZN41_INTERNAL_7324878d_4_k_cu_2960731f_1167704cuda3std6ranges3__45__cpo5beginE[1];
.global .align 1 .b8 _ZN41_INTERNAL_7324878d_4_k_cu_2960731f_1167704cuda3std6ranges3__45__cpo3endE[1];
.global .align 1 .b8 _ZN41_INTERNAL_7324878d_4_k_cu_2960731f_1167704cuda3std6ranges3__45__cpo6cbeginE[1];
.global .align 1 .b8 _ZN41_INTERNAL_7324878d_4_k_cu_2960731f_1167704cuda3std6ranges3__45__cpo4cendE[1];
.global .align 1 .b8 _ZN41_INTERNAL_7324878d_4_k_cu_2960731f_1167704cuda3std6ranges3__45__cpo7advanceE[1];
.global .align 1 .b8 _ZN41_INTERNAL_7324878d_4_k_cu_2960731f_1167704cuda3std6ranges3__45__cpo9iter_swapE[1];
.global .align 1 .b8 _ZN41_INTERNAL_7324878d_4_k_cu_2960731f_1167704cuda3std6ranges3__45__cpo4nextE[1];
.global .align 1 .b8 _ZN41_INTERNAL_7324878d_4_k_cu_2960731f_1167704cuda3std6ranges3__45__cpo4prevE[1];
.global .align 1 .b8 _ZN41_INTERNAL_7324878d_4_k_cu_2960731f_1167704cuda3std6ranges3__45__cpo4dataE[1];
.global .align 1 .b8 _ZN41_INTERNAL_7324878d_4_k_cu_2960731f_1167704cuda3std6ranges3__45__cpo5cdataE[1];
.global .align 1 .b8 _ZN41_INTERNAL_7324878d_4_k_cu_2960731f_1167704cuda3std6ranges3__45__cpo4sizeE[1];
.global .align 1 .b8 _ZN41_INTERNAL_7324878d_4_k_cu_2960731f_1167704cuda3std6ranges3__45__cpo5ssizeE[1];
.global .align 1 .b8 _ZN41_INTERNAL_7324878d_4_k_cu_2960731f_1167704cuda3std6ranges3__45__cpo8distanceE[1];
.global .align 1 .b8 _ZN41_INTERNAL_7324878d_4_k_cu_2960731f_1167706thrust24THRUST_300001_SM_1000_NS6system6detail10sequential3seqE[1];
.global .align 1 .b8 _ZN41_INTERNAL_7324878d_4_k_cu_2960731f_1167706thrust24THRUST_300001_SM_1000_NS12placeholders2_1E[1];
.global .align 1 .b8 _ZN41_INTERNAL_7324878d_4_k_cu_2960731f_1167706thrust24THRUST_300001_SM_1000_NS12placeholders2_2E[1];
.global .align 1 .b8 _ZN41_INTERNAL_7324878d_4_k_cu_2960731f_1167706thrust24THRUST_300001_SM_1000_NS12placeholders2_3E[1];
.global .align 1 .b8 _ZN41_INTERNAL_7324878d_4_k_cu_2960731f_1167706thrust24THRUST_300001_SM_1000_NS12placeholders2_4E[1];
.global .align 1 .b8 _ZN41_INTERNAL_7324878d_4_k_cu_2960731f_1167706thrust24THRUST_300001_SM_1000_NS12placeholders2_5E[1];
.global .align 1 .b8 _ZN41_INTERNAL_7324878d_4_k_cu_2960731f_1167706thrust24THRUST_300001_SM_1000_NS12placeholders2_6E[1];
.global .align 1 .b8 _ZN41_INTERNAL_7324878d_4_k_cu_2960731f_1167706thrust24THRUST_300001_SM_1000_NS12placeholders2_7E[1];
.global .align 1 .b8 _ZN41_INTERNAL_7324878d_4_k_cu_2960731f_1167706thrust24THRUST_300001_SM_1000_NS12placeholders2_8E[1];
.global .align 1 .b8 _ZN41_INTERNAL_7324878d_4_k_cu_2960731f_1167706thrust24THRUST_300001_SM_1000_NS12placeholders2_9E[1];
.global .align 1 .b8 _ZN41_INTERNAL_7324878d_4_k_cu_2960731f_1167706thrust24THRUST_300001_SM_1000_NS12placeholders3_10E[1];

.visible .entry _ZN3cub18CUB_300001_SM_10006detail11EmptyKernelIvEEvv()
{


	ret;

}


// ===== COMPILED SASS (sm_100) =====

	.target	sm_100

	.elftype	@"ET_EXEC"


//--------------------- .note.nv.tkinfo           --------------------------
	.section	.note.nv.tkinfo,"",@"SHT_NOTE"
	.sectionflags	@"SHF_NOTE_NV_TKINFO"
	.tkinfo
        /*0018*/ 	.word	0x00000002
        /*0030*/ 	.string	""
        /*0030*/ 	.string	"ptxas"
        /*0030*/ 	.string	"Cuda compilation tools, release 13.0, V13.0.88"
        /*0030*/ 	.string	"Build cuda_13.0.r13.0/compiler.36424714_0"
        /*0030*/ 	.string	"-arch sm_100 -m 64 "



//--------------------- .note.nv.cuinfo           --------------------------
	.section	.note.nv.cuinfo,"",@"SHT_NOTE"
	.sectionflags	@"SHF_NOTE_NV_CUINFO"
        /*0018*/ 	.short	0x0002
        /*001a*/ 	.short	0x0064
        /*001c*/ 	.short	0x0082
	.zero		2


//--------------------- .nv.info                  --------------------------
	.section	.nv.info,"",@"SHT_CUDA_INFO"
	.align	4


	//----- nvinfo : EIATTR_REGCOUNT
	.align		4
        /*0000*/ 	.byte	0x04, 0x2f
        /*0002*/ 	.short	(.L_41 - .L_40)
	.align		4
.L_40:
        /*0004*/ 	.word	index@(_ZN3cub18CUB_300001_SM_10006detail11EmptyKernelIvEEvv)
        /*0008*/ 	.word	0x00000004


	//----- nvinfo : EIATTR_FRAME_SIZE
	.align		4
.L_41:
        /*000c*/ 	.byte	0x04, 0x11
        /*000e*/ 	.short	(.L_43 - .L_42)
	.align		4
.L_42:
        /*0010*/ 	.word	index@(_ZN3cub18CUB_300001_SM_10006detail11EmptyKernelIvEEvv)
        /*0014*/ 	.word	0x00000000


	//----- nvinfo : EIATTR_MIN_STACK_SIZE
	.align		4
.L_43:
        /*0018*/ 	.byte	0x04, 0x12
        /*001a*/ 	.short	(.L_45 - .L_44)
	.align		4
.L_44:
        /*001c*/ 	.word	index@(_ZN3cub18CUB_300001_SM_10006detail11EmptyKernelIvEEvv)
        /*0020*/ 	.word	0x00000000
.L_45:


//--------------------- .nv.compat                --------------------------
	.section	.nv.compat,"",@"SHT_CUDA_COMPAT_INFO"
	.align	4
        /*0000*/ 	.byte	0x02, 0x09, 0x00, 0x00, 0x02, 0x02, 0x01, 0x00, 0x02, 0x05, 0x05, 0x00, 0x03, 0x07, 0x01, 0x01
        /*0010*/ 	.byte	0x02, 0x03, 0x00, 0x00, 0x02, 0x06, 0x01, 0x00, 0x04, 0x0b, 0x08, 0x00, 0x09, 0x00, 0x00, 0x00
        /*0020*/ 	.byte	0x00, 0x00, 0x00, 0x00


//--------------------- .nv.info._ZN3cub18CUB_300001_SM_10006detail11EmptyKernelIvEEvv --------------------------
	.section	.nv.info._ZN3cub18CUB_300001_SM_10006detail11EmptyKernelIvEEvv,"",@"SHT_CUDA_INFO"
	.sectionflags	@""
	.align	4


	//----- nvinfo : EIATTR_CUDA_API_VERSION
	.align		4
        /*0000*/ 	.byte	0x04, 0x37
        /*0002*/ 	.short	(.L_47 - .L_46)
.L_46:
        /*0004*/ 	.word	0x00000082


	//----- nvinfo : EIATTR_SPARSE_MMA_MASK
	.align		4
.L_47:
        /*0008*/ 	.byte	0x03, 0x50
        /*000a*/ 	.short	0x0000


	//----- nvinfo : EIATTR_MAXREG_COUNT
	.align		4
        /*000c*/ 	.byte	0x03, 0x1b
        /*000e*/ 	.short	0x00ff


	//----- nvinfo : EIATTR_MERCURY_ISA_VERSION
	.align		4
        /*0010*/ 	.byte	0x03, 0x5f
        /*0012*/ 	.short	0x0101


	//----- nvinfo : EIATTR_VRC_CTA_INIT_COUNT
	.align		4
        /*0014*/ 	.byte	0x02, 0x4a
	.zero		1
	.zero		1


	//----- nvinfo : EIATTR_EXIT_INSTR_OFFSETS
	.align		4
        /*0018*/ 	.byte	0x04, 0x1c
        /*001a*/ 	.short	(.L_49 - .L_48)


	//   ....[0]....
.L_48:
        /*001c*/ 	.word	0x00000010


	//----- nvinfo : EIATTR_SW_WAR
	.align		4
.L_49:
        /*0020*/ 	.byte	0x04, 0x36
        /*0022*/ 	.short	(.L_51 - .L_50)
.L_50:
        /*0024*/ 	.word	0x00000008
.L_51:


//--------------------- .nv.callgraph             --------------------------
	.section	.nv.callgraph,"",@"SHT_CUDA_CALLGRAPH"
	.align	4
	.sectionentsize	8
	.align		4
        /*0000*/ 	.word	0x00000000
	.align		4
        /*0004*/ 	.word	0xffffffff
	.align		4
        /*0008*/ 	.word	0x00000000
	.align		4
        /*000c*/ 	.word	0xfffffffe
	.align		4
        /*0010*/ 	.word	0x00000000
	.align		4
        /*0014*/ 	.word	0xfffffffd
	.align		4
        /*0018*/ 	.word	0x00000000
	.align		4
        /*001c*/ 	.word	0xfffffffc


//--------------------- .nv.constant4             --------------------------
	.section	.nv.constant4,"a",@progbits
	.align	8
	.align		8
.nv.constant4:
        /*0000*/ 	.dword	_ZN41_INTERNAL_7324878d_4_k_cu_2960731f_1170814cuda3std3__45__cpo5beginE
	.align		8
        /*0008*/ 	.dword	_ZN41_INTERNAL_7324878d_4_k_cu_2960731f_1170814cuda3std3__45__cpo3endE
	.align		8
        /*0010*/ 	.dword	_ZN41_INTERNAL_7324878d_4_k_cu_2960731f_1170814cuda3std3__45__cpo6cbeginE
	.align		8
        /*0018*/ 	.dword	_ZN41_INTERNAL_7324878d_4_k_cu_2960731f_1170814cuda3std3__45__cpo4cendE
	.align		8
        /*0020*/ 	.dword	_ZN41_INTERNAL_7324878d_4_k_cu_2960731f_1170814cuda3std3__45__cpo6rbeginE
	.align		8
        /*0028*/ 	.dword	_ZN41_INTERNAL_7324878d_4_k_cu_2960731f_1170814cuda3std3__45__cpo4rendE
	.align		8
        /*0030*/ 	.dword	_ZN41_INTERNAL_7324878d_4_k_cu_2960731f_1170814cuda3std3__45__cpo7crbeginE
	.align		8
        /*0038*/ 	.dword	_ZN41_INTERNAL_7324878d_4_k_cu_2960731f_1170814cuda3std3__45__cpo5crendE
	.align		8
        /*0040*/ 	.dword	_ZN41_INTERNAL_7324878d_4_k_cu_2960731f_1170814cuda3std3__443_GLOBAL__N__7324878d_4_k_cu_2960731f_1170816ignoreE
	.align		8
        /*0048*/ 	.dword	_ZN41_INTERNAL_7324878d_4_k_cu_2960731f_1170814cuda3std3__419piecewise_constructE
	.align		8
        /*0050*/ 	.dword	_ZN41_INTERNAL_7324878d_4_k_cu_2960731f_1170814cuda3std3__48in_placeE
	.align		8
        /*0058*/ 	.dword	_ZN41_INTERNAL_7324878d_4_k_cu_2960731f_1170814cuda3std3__420unreachable_sentinelE
	.align		8
        /*0060*/ 	.dword	_ZN41_INTERNAL_7324878d_4_k_cu_2960731f_1170814cuda3std3__47nulloptE
	.align		8
        /*0068*/ 	.dword	_ZN41_INTERNAL_7324878d_4_k_cu_2960731f_1170814cuda3std3__48unexpectE
	.align		8
        /*0070*/ 	.dword	_ZN41_INTERNAL_7324878d_4_k_cu_2960731f_1170814cuda3std6ranges3__45__cpo4swapE
	.align		8
        /*0078*/ 	.dword	_ZN41_INTERNAL_7324878d_4_k_cu_2960731f_1170814cuda3std6ranges3__45__cpo9iter_moveE
	.align		8
        /*0080*/ 	.dword	_ZN41_INTERNAL_7324878d_4_k_cu_2960731f_1170814cuda3std6ranges3__45__cpo5beginE
	.align		8
        /*0088*/ 	.dword	_ZN41_INTERNAL_7324878d_4_k_cu_2960731f_1170814cuda3std6ranges3__45__cpo3endE
	.align		8
        /*0090*/ 	.dword	_ZN41_INTERNAL_7324878d_4_k_cu_2960731f_1170814cuda3std6ranges3__45__cpo6cbeginE
	.align		8
        /*0098*/ 	.dword	_ZN41_INTERNAL_7324878d_4_k_cu_2960731f_1170814cuda3std6ranges3__45__cpo4cendE
	.align		8
        /*00a0*/ 	.dword	_ZN41_INTERNAL_7324878d_4_k_cu_2960731f_1170814cuda3std6ranges3__45__cpo7advanceE
	.align		8
        /*00a8*/ 	.dword	_ZN41_INTERNAL_7324878d_4_k_cu_2960731f_1170814cuda3std6ranges3__45__cpo9iter_swapE
	.align		8
        /*00b0*/ 	.dword	_ZN41_INTERNAL_7324878d_4_k_cu_2960731f_1170814cuda3std6ranges3__45__cpo4nextE
	.align		8
        /*00b8*/ 	.dword	_ZN41_INTERNAL_7324878d_4_k_cu_2960731f_1170814cuda3std6ranges3__45__cpo4prevE
	.align		8
        /*00c0*/ 	.dword	_ZN41_INTERNAL_7324878d_4_k_cu_2960731f_1170814cuda3std6ranges3__45__cpo4dataE
	.align		8
        /*00c8*/ 	.dword	_ZN41_INTERNAL_7324878d_4_k_cu_2960731f_1170814cuda3std6ranges3__45__cpo5cdataE
	.align		8
        /*00d0*/ 	.dword	_ZN41_INTERNAL_7324878d_4_k_cu_2960731f_1170814cuda3std6ranges3__45__cpo4sizeE
	.align		8
        /*00d8*/ 	.dword	_ZN41_INTERNAL_7324878d_4_k_cu_2960731f_1170814cuda3std6ranges3__45__cpo5ssizeE
	.align		8
        /*00e0*/ 	.dword	_ZN41_INTERNAL_7324878d_4_k_cu_2960731f_1170814cuda3std6ranges3__45__cpo8distanceE
	.align		8
        /*00e8*/ 	.dword	_ZN41_INTERNAL_7324878d_4_k_cu_2960731f_1170816thrust24THRUST_300001_SM_1000_NS6system6detail10sequential3seqE
	.align		8
        /*00f0*/ 	.dword	_ZN41_INTERNAL_7324878d_4_k_cu_2960731f_1170816thrust24THRUST_300001_SM_1000_NS12placeholders2_1E
	.align		8
        /*00f8*/ 	.dword	_ZN41_INTERNAL_7324878d_4_k_cu_2960731f_1170816thrust24THRUST_300001_SM_1000_NS12placeholders2_2E
	.align		8
        /*0100*/ 	.dword	_ZN41_INTERNAL_7324878d_4_k_cu_2960731f_1170816thrust24THRUST_300001_SM_1000_NS12placeholders2_3E
	.align		8
        /*0108*/ 	.dword	_ZN41_INTERNAL_7324878d_4_k_cu_2960731f_1170816thrust24THRUST_300001_SM_1000_NS12placeholders2_4E
	.align		8
        /*0110*/ 	.dword	_ZN41_INTERNAL_7324878d_4_k_cu_2960731f_1170816thrust24THRUST_300001_SM_1000_NS12placeholders2_5E
	.align		8
        /*0118*/ 	.dword	_ZN41_INTERNAL_7324878d_4_k_cu_2960731f_1170816thrust24THRUST_300001_SM_1000_NS12placeholders2_6E
	.align		8
        /*0120*/ 	.dword	_ZN41_INTERNAL_7324878d_4_k_cu_2960731f_1170816thrust24THRUST_300001_SM_1000_NS12placeholders2_7E
	.align		8
        /*0128*/ 	.dword	_ZN41_INTERNAL_7324878d_4_k_cu_2960731f_1170816thrust24THRUST_300001_SM_1000_NS12placeholders2_8E
	.align		8
        /*0130*/ 	.dword	_ZN41_INTERNAL_7324878d_4_k_cu_2960731f_1170816thrust24THRUST_300001_SM_1000_NS12placeholders2_9E
	.align		8
        /*0138*/ 	.dword	_ZN41_INTERNAL_7324878d_4_k_cu_2960731f_1170816thrust24THRUST_300001_SM_1000_NS12placeholders3_10E


//--------------------- .text._ZN3cub18CUB_300001_SM_10006detail11EmptyKernelIvEEvv --------------------------
	.section	.text._ZN3cub18CUB_300001_SM_10006detail11EmptyKernelIvEEvv,"ax",@progbits
	.align	128
        .global         _ZN3cub18CUB_300001_SM_10006detail11EmptyKernelIvEEvv
        .type           _ZN3cub18CUB_300001_SM_10006detail11EmptyKernelIvEEvv,@function
        .size           _ZN3cub18CUB_300001_SM_10006detail11EmptyKernelIvEEvv,(.L_x_1 - _ZN3cub18CUB_300001_SM_10006detail11EmptyKernelIvEEvv)
        .other          _ZN3cub18CUB_300001_SM_10006detail11EmptyKernelIvEEvv,@"STO_CUDA_ENTRY STV_DEFAULT"
_ZN3cub18CUB_300001_SM_10006detail11EmptyKernelIvEEvv:
.text._ZN3cub18CUB_300001_SM_10006detail11EmptyKernelIvEEvv:
[----:B------:R-:W-:Y:S01]  /*0000*/  LDC R1, c[0x0][0x37c] ;  /* 0x0000df00ff017b82 */ /* 0x000fe20000000800 */
[----:B------:R-:W-:Y:S05]  /*0010*/  EXIT ;  /* 0x000000000000794d */ /* 0x000fea0003800000 */
.L_x_0:
[----:B------:R-:W-:-:S00]  /*0020*/  BRA `(.L_x_0) ;  /* 0xfffffffc00fc7947 */ /* 0x000fc0000383ffff */
[----:B------:R-:W-:-:S00]  /*0030*/  NOP ;  /* 0x0000000000007918 */ /* 0x000fc00000000000 */
        /* <DEDUP_REMOVED lines=12> */
.L_x_1:


//--------------------- .nv.shared.reserved.0     --------------------------
	.section	.nv.shared.reserved.0,"aw",@nobits
	.weak		__nv_reservedSMEM_offset_0_alias
	.size		__nv_reservedSMEM_offset_0_alias, 0, 64
	.other		__nv_reservedSMEM_offset_0_alias,@"STO_CUDA_RESERVED_SHARED STV_DEFAULT"
__nv_reservedSMEM_offset_0_alias:
	.zero		0
	.zero		64


//--------------------- .nv.global                --------------------------
	.section	.nv.global,"aw",@nobits
.nv.global:
	.type		_ZN41_INTERNAL_7324878d_4_k_cu_2960731f_1170816thrust24THRUST_300001_SM_1000_NS12placeholders2_5E,@object
	.size		_ZN41_INTERNAL_7324878d_4_k_cu_2960731f_1170816thrust24THRUST_300001_SM_1000_NS12placeholders2_5E,(_ZN41_INTERNAL_7324878d_4_k_cu_2960731f_1170814cuda3std3__45__cpo6cbeginE - _ZN41_INTERNAL_7324878d_4_k_cu_2960731f_1170816thrust24THRUST_300001_SM_1000_NS12placeholders2_5E)
_ZN41_INTERNAL_7324878d_4_k_cu_2960731f_1170816thrust24THRUST_300001_SM_1000_NS12placeholders2_5E:
	.zero		1
	.type		_ZN41_INTERNAL_7324878d_4_k_cu_2960731f_1170814cuda3std3__45__cpo6cbeginE,@object
	.size		_ZN41_INTERNAL_7324878d_4_k_cu_2960731f_1170814cuda3std3__45__cpo6cbeginE,(_ZN41_INTERNAL_7324878d_4_k_cu_2960731f_1170814cuda3std6ranges3__45__cpo6cbeginE - _ZN41_INTERNAL_7324878d_4_k_cu_2960731f_1170814cuda3std3__45__cpo6cbeginE)
_ZN41_INTERNAL_7324878d_4_k_cu_2960731f_1170814cuda3std3__45__cpo6cbeginE:
	.zero		1
	.type		_ZN41_INTERNAL_7324878d_4_k_cu_2960731f_1170814cuda3std6ranges3__45__cpo6cbeginE,@object
	.size		_ZN41_INTERNAL_7324878d_4_k_cu_2960731f_1170814cuda3std6ranges3__45__cpo6cbeginE,(_ZN41_INTERNAL_7324878d_4_k_cu_2960731f_1170814cuda3std3__48in_placeE - _ZN41_INTERNAL_7324878d_4_k_cu_2960731f_1170814cuda3std6ranges3__45__cpo6cbeginE)
_ZN41_INTERNAL_7324878d_4_k_cu_2960731f_1170814cuda3std6ranges3__45__cpo6cbeginE:
	.zero		1
	.type		_ZN41_INTERNAL_7324878d_4_k_cu_2960731f_1170814cuda3std3__48in_placeE,@object
	.size		_ZN41_INTERNAL_7324878d_4_k_cu_2960731f_1170814cuda3std3__48in_placeE,(_ZN41_INTERNAL_7324878d_4_k_cu_2960731f_1170814cuda3std6ranges3__45__cpo4sizeE - _ZN41_INTERNAL_7324878d_4_k_cu_2960731f_1170814cuda3std3__48in_placeE)
_ZN41_INTERNAL_7324878d_4_k_cu_2960731f_1170814cuda3std3__48in_placeE:
	.zero		1
	.type		_ZN41_INTERNAL_7324878d_4_k_cu_2960731f_1170814cuda3std6ranges3__45__cpo4sizeE,@object
	.size		_ZN41_INTERNAL_7324878d_4_k_cu_2960731f_1170814cuda3std6ranges3__45__cpo4sizeE,(_ZN41_INTERNAL_7324878d_4_k_cu_2960731f_1170816thrust24THRUST_300001_SM_1000_NS12placeholders2_9E - _ZN41_INTERNAL_7324878d_4_k_cu_2960731f_1170814cuda3std6ranges3__45__cpo4sizeE)
_ZN41_INTERNAL_7324878d_4_k_cu_2960731f_1170814cuda3std6ranges3__45__cpo4sizeE:
	.zero		1
	.type		_ZN41_INTERNAL_7324878d_4_k_cu_2960731f_1170816thrust24THRUST_300001_SM_1000_NS12placeholders2_9E,@object
	.size		_ZN41_INTERNAL_7324878d_4_k_cu_2960731f_1170816thrust24THRUST_300001_SM_1000_NS12placeholders2_9E,(_ZN41_INTERNAL_7324878d_4_k_cu_2960731f_1170814cuda3std3__45__cpo7crbeginE - _ZN41_INTERNAL_7324878d_4_k_cu_2960731f_1170816thrust24THRUST_300001_SM_1000_NS12placeholders2_9E)
_ZN41_INTERNAL_7324878d_4_k_cu_2960731f_1170816thrust24THRUST_300001_SM_1000_NS12placeholders2_9E:
	.zero		1
	.type		_ZN41_INTERNAL_7324878d_4_k_cu_2960731f_1170814cuda3std3__45__cpo7crbeginE,@object
	.size		_ZN41_INTERNAL_7324878d_4_k_cu_2960731f_1170814cuda3std3__45__cpo7crbeginE,(_ZN41_INTERNAL_7324878d_4_k_cu_2960731f_1170814cuda3std6ranges3__45__cpo4nextE - _ZN41_INTERNAL_7324878d_4_k_cu_2960731f_1170814cuda3std3__45__cpo7crbeginE)
_ZN41_INTERNAL_7324878d_4_k_cu_2960731f_1170814cuda3std3__45__cpo7crbeginE:
	.zero		1
	.type		_ZN41_INTERNAL_7324878d_4_k_cu_2960731f_1170814cuda3std6ranges3__45__cpo4nextE,@object
	.size		_ZN41_INTERNAL_7324878d_4_k_cu_2960731f_1170814cuda3std6ranges3__45__cpo4nextE,(_ZN41_INTERNAL_7324878d_4_k_cu_2960731f_1170814cuda3std6ranges3__45__cpo4swapE - _ZN41_INTERNAL_7324878d_4_k_cu_2960731f_1170814cuda3std6ranges3__45__cpo4nextE)
_ZN41_INTERNAL_7324878d_4_k_cu_2960731f_1170814cuda3std6ranges3__45__cpo4nextE:
	.zero		1
	.type		_ZN41_INTERNAL_7324878d_4_k_cu_2960731f_1170814cuda3std6ranges3__45__cpo4swapE,@object
	.size		_ZN41_INTERNAL_7324878d_4_k_cu_2960731f_1170814cuda3std6ranges3__45__cpo4swapE,(_ZN41_INTERNAL_7324878d_4_k_cu_2960731f_1170816thrust24THRUST_300001_SM_1000_NS12placeholders2_1E - _ZN41_INTERNAL_7324878d_4_k_cu_2960731f_1170814cuda3std6ranges3__45__cpo4swapE)
_ZN41_INTERNAL_7324878d_4_k_cu_2960731f_1170814cuda3std6ranges3__45__cpo4swapE:
	.zero		1
	.type		_ZN41_INTERNAL_7324878d_4_k_cu_2960731f_1170816thrust24THRUST_300001_SM_1000_NS12placeholders2_1E,@object
	.size		_ZN41_INTERNAL_7324878d_4_k_cu_2960731f_1170816thrust24THRUST_300001_SM_1000_NS12placeholders2_1E,(_ZN41_INTERNAL_7324878d_4_k_cu_2960731f_1170816thrust24THRUST_300001_SM_1000_NS12placeholders2_3E - _ZN41_INTERNAL_7324878d_4_k_cu_2960731f_1170816thrust24THRUST_300001_SM_1000_NS12placeholders2_1E)
_ZN41_INTERNAL_7324878d_4_k_cu_2960731f_1170816thrust24THRUST_300001_SM_1000_NS12placeholders2_1E:
	.zero		1
	.type		_ZN41_INTERNAL_7324878d_4_k_cu_2960731f_1170816thrust24THRUST_300001_SM_1000_NS12placeholders2_3E,@object
	.size		_ZN41_INTERNAL_7324878d_4_k_cu_2960731f_1170816thrust24THRUST_300001_SM_1000_NS12placeholders2_3E,(_ZN41_INTERNAL_7324878d_4_k_cu_2960731f_1170814cuda3std3__45__cpo5beginE - _ZN41_INTERNAL_7324878d_4_k_cu_2960731f_1170816thrust24THRUST_300001_SM_1000_NS12placeholders2_3E)
_ZN41_INTERNAL_7324878d_4_k_cu_2960731f_1170816thrust24THRUST_300001_SM_1000_NS12placeholders2_3E:
	.zero		1
	.type		_ZN41_INTERNAL_7324878d_4_k_cu_2960731f_1170814cuda3std3__45__cpo5beginE,@object
	.size		_ZN41_INTERNAL_7324878d_4_k_cu_2960731f_1170814cuda3std3__45__cpo5beginE,(_ZN41_INTERNAL_7324878d_4_k_cu_2960731f_1170814cuda3std6ranges3__45__cpo5beginE - _ZN41_INTERNAL_7324878d_4_k_cu_2960731f_1170814cuda3std3__45__cpo5beginE)
_ZN41_INTERNAL_7324878d_4_k_cu_2960731f_1170814cuda3std3__45__cpo5beginE:
	.zero		1
	.type		_ZN41_INTERNAL_7324878d_4_k_cu_2960731f_1170814cuda3std6ranges3__45__cpo5beginE,@object
	.size		_ZN41_INTERNAL_7324878d_4_k_cu_2960731f_1170814cuda3std6ranges3__45__cpo5beginE,(_ZN41_INTERNAL_7324878d_4_k_cu_2960731f_1170814cuda3std3__443_GLOBAL__N__7324878d_4_k_cu_2960731f_1170816ignoreE - _ZN41_INTERNAL_7324878d_4_k_cu_2960731f_1170814cuda3std6ranges3__45__cpo5beginE)
_ZN41_INTERNAL_7324878d_4_k_cu_2960731f_1170814cuda3std6ranges3__45__cpo5beginE:
	.zero		1
	.type		_ZN41_INTERNAL_7324878d_4_k_cu_2960731f_1170814cuda3std3__443_GLOBAL__N__7324878d_4_k_cu_2960731f_1170816ignoreE,@object
	.size		_ZN41_INTERNAL_7324878d_4_k_cu_2960731f_1170814cuda3std3__443_GLOBAL__N__7324878d_4_k_cu_2960731f_1170816ignoreE,(_ZN41_INTERNAL_7324878d_4_k_cu_2960731f_1170814cuda3std6ranges3__45__cpo4dataE - _ZN41_INTERNAL_7324878d_4_k_cu_2960731f_1170814cuda3std3__443_GLOBAL__N__7324878d_4_k_cu_2960731f_1170816ignoreE)
_ZN41_INTERNAL_7324878d_4_k_cu_2960731f_1170814cuda3std3__443_GLOBAL__N__7324878d_4_k_cu_2960731f_1170816ignoreE:
	.zero		1
	.type		_ZN41_INTERNAL_7324878d_4_k_cu_2960731f_1170814cuda3std6ranges3__45__cpo4dataE,@object
	.size		_ZN41_INTERNAL_7324878d_4_k_cu_2960731f_1170814cuda3std6ranges3__45__cpo4dataE,(_ZN41_INTERNAL_7324878d_4_k_cu_2960731f_1170816thrust24THRUST_300001_SM_1000_NS12placeholders2_7E - _ZN41_INTERNAL_7324878d_4_k_cu_2960731f_1170814cuda3std6ranges3__45__cpo4dataE)
_ZN41_INTERNAL_7324878d_4_k_cu_2960731f_1170814cuda3std6ranges3__45__cpo4dataE:
	.zero		1
	.type		_ZN41_INTERNAL_7324878d_4_k_cu_2960731f_1170816thrust24THRUST_300001_SM_1000_NS12placeholders2_7E,@object
	.size		_ZN41_INTERNAL_7324878d_4_k_cu_2960731f_1170816thrust24THRUST_300001_SM_1000_NS12placeholders2_7E,(_ZN41_INTERNAL_7324878d_4_k_cu_2960731f_1170814cuda3std3__45__cpo6rbeginE - _ZN41_INTERNAL_7324878d_4_k_cu_2960731f_1170816thrust24THRUST_300001_SM_1000_NS12placeholders2_7E)
_ZN41_INTERNAL_7324878d_4_k_cu_2960731f_1170816thrust24THRUST_300001_SM_1000_NS12placeholders2_7E:
	.zero		1
	.type		_ZN41_INTERNAL_7324878d_4_k_cu_2960731f_1170814cuda3std3__45__cpo6rbeginE,@object
	.size		_ZN41_INTERNAL_7324878d_4_k_cu_2960731f_1170814cuda3std3__45__cpo6rbeginE,(_ZN41_INTERNAL_7324878d_4_k_cu_2960731f_1170814cuda3std6ranges3__45__cpo7advanceE - _ZN41_INTERNAL_7324878d_4_k_cu_2960731f_1170814cuda3std3__45__cpo6rbeginE)
_ZN41_INTERNAL_7324878d_4_k_cu_2960731f_1170814cuda3std3__45__cpo6rbeginE:
	.zero		1
	.type		_ZN41_INTERNAL_7324878d_4_k_cu_2960731f_1170814cuda3std6ranges3__45__cpo7advanceE,@object
	.size		_ZN41_INTERNAL_7324878d_4_k_cu_2960731f_1170814cuda3std6ranges3__45__cpo7advanceE,(_ZN41_INTERNAL_7324878d_4_k_cu_2960731f_1170814cuda3std3__47nulloptE - _ZN41_INTERNAL_7324878d_4_k_cu_2960731f_1170814cuda3std6ranges3__45__cpo7advanceE)
_ZN41_INTERNAL_7324878d_4_k_cu_2960731f_1170814cuda3std6ranges3__45__cpo7advanceE:
	.zero		1
	.type		_ZN41_INTERNAL_7324878d_4_k_cu_2960731f_1170814cuda3std3__47nulloptE,@object
	.size		_ZN41_INTERNAL_7324878d_4_k_cu_2960731f_1170814cuda3std3__47nulloptE,(_ZN41_INTERNAL_7324878d_4_k_cu_2960731f_1170814cuda3std6ranges3__45__cpo8distanceE - _ZN41_INTERNAL_7324878d_4_k_cu_2960731f_1170814cuda3std3__47nulloptE)
_ZN41_INTERNAL_7324878d_4_k_cu_2960731f_1170814cuda3std3__47nulloptE:
	.zero		1
	.type		_ZN41_INTERNAL_7324878d_4_k_cu_2960731f_1170814cuda3std6ranges3__45__cpo8distanceE,@object
	.size		_ZN41_INTERNAL_7324878d_4_k_cu_2960731f_1170814cuda3std6ranges3__45__cpo8distanceE,(_ZN41_INTERNAL_7324878d_4_k_cu_2960731f_1170816thrust24THRUST_300001_SM_1000_NS12placeholders2_6E - _ZN41_INTERNAL_7324878d_4_k_cu_2960731f_1170814cuda3std6ranges3__45__cpo8distanceE)
_ZN41_INTERNAL_7324878d_4_k_cu_2960731f_1170814cuda3std6ranges3__45__cpo8distanceE:
	.zero		1
	.type		_ZN41_INTERNAL_7324878d_4_k_cu_2960731f_1170816thrust24THRUST_300001_SM_1000_NS12placeholders2_6E,@object
	.size		_ZN41_INTERNAL_7324878d_4_k_cu_2960731f_1170816thrust24THRUST_300001_SM_1000_NS12placeholders2_6E,(_ZN41_INTERNAL_7324878d_4_k_cu_2960731f_1170814cuda3std3__45__cpo4cendE - _ZN41_INTERNAL_7324878d_4_k_cu_2960731f_1170816thrust24THRUST_300001_SM_1000_NS12placeholders2_6E)
_ZN41_INTERNAL_7324878d_4_k_cu_2960731f_1170816thrust24THRUST_300001_SM_1000_NS12placeholders2_6E:
	.zero		1
	.type		_ZN41_INTERNAL_7324878d_4_k_cu_2960731f_1170814cuda3std3__45__cpo4cendE,@object
	.size		_ZN41_INTERNAL_7324878d_4_k_cu_2960731f_1170814cuda3std3__45__cpo4cendE,(_ZN41_INTERNAL_7324878d_4_k_cu_2960731f_1170814cuda3std6ranges3__45__cpo4cendE - _ZN41_INTERNAL_7324878d_4_k_cu_2960731f_1170814cuda3std3__45__cpo4cendE)
_ZN41_INTERNAL_7324878d_4_k_cu_2960731f_1170814cuda3std3__45__cpo4cendE:
	.zero		1
	.type		_ZN41_INTERNAL_7324878d_4_k_cu_2960731f_1170814cuda3std6ranges3__45__cpo4cendE,@object
	.size		_ZN41_INTERNAL_7324878d_4_k_cu_2960731f_1170814cuda3std6ranges3__45__cpo4cendE,(_ZN41_INTERNAL_7324878d_4_k_cu_2960731f_1170814cuda3std3__420unreachable_sentinelE - _ZN41_INTERNAL_7324878d_4_k_cu_2960731f_1170814cuda3std6ranges3__45__cpo4cendE)
_ZN41_INTERNAL_7324878d_4_k_cu_2960731f_1170814cuda3std6ranges3__45__cpo4cendE:
	.zero		1
	.type		_ZN41_INTERNAL_7324878d_4_k_cu_2960731f_1170814cuda3std3__420unreachable_sentinelE,@object
	.size		_ZN41_INTERNAL_7324878d_4_k_cu_2960731f_1170814cuda3std3__420unreachable_sentinelE,(_ZN41_INTERNAL_7324878d_4_k_cu_2960731f_1170814cuda3std6ranges3__45__cpo5ssizeE - _ZN41_INTERNAL_7324878d_4_k_cu_2960731f_1170814cuda3std3__420unreachable_sentinelE)
_ZN41_INTERNAL_7324878d_4_k_cu_2960731f_1170814cuda3std3__420unreachable_sentinelE:
	.zero		1
	.type		_ZN41_INTERNAL_7324878d_4_k_cu_2960731f_1170814cuda3std6ranges3__45__cpo5ssizeE,@object
	.size		_ZN41_INTERNAL_7324878d_4_k_cu_2960731f_1170814cuda3std6ranges3__45__cpo5ssizeE,(_ZN41_INTERNAL_7324878d_4_k_cu_2960731f_1170816thrust24THRUST_300001_SM_1000_NS12placeholders3_10E - _ZN41_INTERNAL_7324878d_4_k_cu_2960731f_1170814cuda3std6ranges3__45__cpo5ssizeE)
_ZN41_INTERNAL_7324878d_4_k_cu_2960731f_1170814cuda3std6ranges3__45__cpo5ssizeE:
	.zero		1
	.type		_ZN41_INTERNAL_7324878d_4_k_cu_2960731f_1170816thrust24THRUST_300001_SM_1000_NS12placeholders3_10E,@object
	.size		_ZN41_INTERNAL_7324878d_4_k_cu_2960731f_1170816thrust24THRUST_300001_SM_1000_NS12placeholders3_10E,(_ZN41_INTERNAL_7324878d_4_k_cu_2960731f_1170814cuda3std3__45__cpo5crendE - _ZN41_INTERNAL_7324878d_4_k_cu_2960731f_1170816thrust24THRUST_300001_SM_1000_NS12placeholders3_10E)
_ZN41_INTERNAL_7324878d_4_k_cu_2960731f_1170816thrust24THRUST_300001_SM_1000_NS12placeholders3_10E:
	.zero		1
	.type		_ZN41_INTERNAL_7324878d_4_k_cu_2960731f_1170814cuda3std3__45__cpo5crendE,@object
	.size		_ZN41_INTERNAL_7324878d_4_k_cu_2960731f_1170814cuda3std3__45__cpo5crendE,(_ZN41_INTERNAL_7324878d_4_k_cu_2960731f_1170814cuda3std6ranges3__45__cpo4prevE - _ZN41_INTERNAL_7324878d_4_k_cu_2960731f_1170814cuda3std3__45__cpo5crendE)
_ZN41_INTERNAL_7324878d_4_k_cu_2960731f_1170814cuda3std3__45__cpo5crendE:
	.zero		1
	.type		_ZN41_INTERNAL_7324878d_4_k_cu_2960731f_1170814cuda3std6ranges3__45__cpo4prevE,@object
	.size		_ZN41_INTERNAL_7324878d_4_k_cu_2960731f_1170814cuda3std6ranges3__45__cpo4prevE,(_ZN41_INTERNAL_7324878d_4_k_cu_2960731f_1170814cuda3std6ranges3__45__cpo9iter_moveE - _ZN41_INTERNAL_7324878d_4_k_cu_2960731f_1170814cuda3std6ranges3__45__cpo4prevE)
_ZN41_INTERNAL_7324878d_4_k_cu_2960731f_1170814cuda3std6ranges3__45__cpo4prevE:
	.zero		1
	.type		_ZN41_INTERNAL_7324878d_4_k_cu_2960731f_1170814cuda3std6ranges3__45__cpo9iter_moveE,@object
	.size		_ZN41_INTERNAL_7324878d_4_k_cu_2960731f_1170814cuda3std6ranges3__45__cpo9iter_moveE,(_ZN41_INTERNAL_7324878d_4_k_cu_2960731f_1170816thrust24THRUST_300001_SM_1000_NS12placeholders2_2E - _ZN41_INTERNAL_7324878d_4_k_cu_2960731f_1170814cuda3std6ranges3__45__cpo9iter_moveE)
_ZN41_INTERNAL_7324878d_4_k_cu_2960731f_1170814cuda3std6ranges3__45__cpo9iter_moveE:
	.zero		1
	.type		_ZN41_INTERNAL_7324878d_4_k_cu_2960731f_1170816thrust24THRUST_300001_SM_1000_NS12placeholders2_2E,@object
	.size		_ZN41_INTERNAL_7324878d_4_k_cu_2960731f_1170816thrust24THRUST_300001_SM_1000_NS12placeholders2_2E,(_ZN41_INTERNAL_7324878d_4_k_cu_2960731f_1170816thrust24THRUST_300001_SM_1000_NS12placeholders2_4E - _ZN41_INTERNAL_7324878d_4_k_cu_2960731f_1170816thrust24THRUST_300001_SM_1000_NS12placeholders2_2E)
_ZN41_INTERNAL_7324878d_4_k_cu_2960731f_1170816thrust24THRUST_300001_SM_1000_NS12placeholders2_2E:
	.zero		1
	.type		_ZN41_INTERNAL_7324878d_4_k_cu_2960731f_1170816thrust24THRUST_300001_SM_1000_NS12placeholders2_4E,@object
	.size		_ZN41_INTERNAL_7324878d_4_k_cu_2960731f_1170816thrust24THRUST_300001_SM_1000_NS12placeholders2_4E,(_ZN41_INTERNAL_7324878d_4_k_cu_2960731f_1170814cuda3std3__45__cpo3endE - _ZN41_INTERNAL_7324878d_4_k_cu_2960731f_1170816thrust24THRUST_300001_SM_1000_NS12placeholders2_4E)
_ZN41_INTERNAL_7324878d_4_k_cu_2960731f_1170816thrust24THRUST_300001_SM_1000_NS12placeholders2_4E:
	.zero		1
	.type		_ZN41_INTERNAL_7324878d_4_k_cu_2960731f_1170814cuda3std3__45__cpo3endE,@object
	.size		_ZN41_INTERNAL_7324878d_4_k_cu_2960731f_1170814cuda3std3__45__cpo3endE,(_ZN41_INTERNAL_7324878d_4_k_cu_2960731f_1170814cuda3std6ranges3__45__cpo3endE - _ZN41_INTERNAL_7324878d_4_k_cu_2960731f_1170814cuda3std3__45__cpo3endE)
_ZN41_INTERNAL_7324878d_4_k_cu_2960731f_1170814cuda3std3__45__cpo3endE:
	.zero		1
	.type		_ZN41_INTERNAL_7324878d_4_k_cu_2960731f_1170814cuda3std6ranges3__45__cpo3endE,@object
	.size		_ZN41_INTERNAL_7324878d_4_k_cu_2960731f_1170814cuda3std6ranges3__45__cpo3endE,(_ZN41_INTERNAL_7324878d_4_k_cu_2960731f_1170814cuda3std3__419piecewise_constructE - _ZN41_INTERNAL_7324878d_4_k_cu_2960731f_1170814cuda3std6ranges3__45__cpo3endE)
_ZN41_INTERNAL_7324878d_4_k_cu_2960731f_1170814cuda3std6ranges3__45__cpo3endE:
	.zero		1
	.type		_ZN41_INTERNAL_7324878d_4_k_cu_2960731f_1170814cuda3std3__419piecewise_constructE,@object
	.size		_ZN41_INTERNAL_7324878d_4_k_cu_2960731f_1170814cuda3std3__419piecewise_constructE,(_ZN41_INTERNAL_7324878d_4_k_cu_2960731f_1170814cuda3std6ranges3__45__cpo5cdataE - _ZN41_INTERNAL_7324878d_4_k_cu_2960731f_1170814cuda3std3__419piecewise_constructE)
_ZN41_INTERNAL_7324878d_4_k_cu_2960731f_1170814cuda3std3__419piecewise_constructE:
	.zero		1
	.type		_ZN41_INTERNAL_7324878d_4_k_cu_2960731f_1170814cuda3std6ranges3__45__cpo5cdataE,@object
	.size		_ZN41_INTERNAL_7324878d_4_k_cu_2960731f_1170814cuda3std6ranges3__45__cpo5cdataE,(_ZN41_INTERNAL_7324878d_4_k_cu_2960731f_1170816thrust24THRUST_300001_SM_1000_NS12placeholders2_8E - _ZN41_INTERNAL_7324878d_4_k_cu_2960731f_1170814cuda3std6ranges3__45__cpo5cdataE)
_ZN41_INTERNAL_7324878d_4_k_cu_2960731f_1170814cuda3std6ranges3__45__cpo5cdataE:
	.zero		1
	.type		_ZN41_INTERNAL_7324878d_4_k_cu_2960731f_1170816thrust24THRUST_300001_SM_1000_NS12placeholders2_8E,@object
	.size		_ZN41_INTERNAL_7324878d_4_k_cu_2960731f_1170816thrust24THRUST_300001_SM_1000_NS12placeholders2_8E,(_ZN41_INTERNAL_7324878d_4_k_cu_2960731f_1170814cuda3std3__45__cpo4rendE - _ZN41_INTERNAL_7324878d_4_k_cu_2960731f_1170816thrust24THRUST_300001_SM_1000_NS12placeholders2_8E)
_ZN41_INTERNAL_7324878d_4_k_cu_2960731f_1170816thrust24THRUST_300001_SM_1000_NS12placeholders2_8E:
	.zero		1
	.type		_ZN41_INTERNAL_7324878d_4_k_cu_2960731f_1170814cuda3std3__45__cpo4rendE,@object
	.size		_ZN41_INTERNAL_7324878d_4_k_cu_2960731f_1170814cuda3std3__45__cpo4rendE,(_ZN41_INTERNAL_7324878d_4_k_cu_2960731f_1170814cuda3std6ranges3__45__cpo9iter_swapE - _ZN41_INTERNAL_7324878d_4_k_cu_2960731f_1170814cuda3std3__45__cpo4rendE)
_ZN41_INTERNAL_7324878d_4_k_cu_2960731f_1170814cuda3std3__45__cpo4rendE:
	.zero		1
	.type		_ZN41_INTERNAL_7324878d_4_k_cu_2960731f_1170814cuda3std6ranges3__45__cpo9iter_swapE,@object
	.size		_ZN41_INTERNAL_7324878d_4_k_cu_2960731f_1170814cuda3std6ranges3__45__cpo9iter_swapE,(_ZN41_INTERNAL_7324878d_4_k_cu_2960731f_1170814cuda3std3__48unexpectE - _ZN41_INTERNAL_7324878d_4_k_cu_2960731f_1170814cuda3std6ranges3__45__cpo9iter_swapE)
_ZN41_INTERNAL_7324878d_4_k_cu_2960731f_1170814cuda3std6ranges3__45__cpo9iter_swapE:
	.zero		1
	.type		_ZN41_INTERNAL_7324878d_4_k_cu_2960731f_1170814cuda3std3__48unexpectE,@object
	.size		_ZN41_INTERNAL_7324878d_4_k_cu_2960731f_1170814cuda3std3__48unexpectE,(_ZN41_INTERNAL_7324878d_4_k_cu_2960731f_1170816thrust24THRUST_300001_SM_1000_NS6system6detail10sequential3seqE - _ZN41_INTERNAL_7324878d_4_k_cu_2960731f_1170814cuda3std3__48unexpectE)
_ZN41_INTERNAL_7324878d_4_k_cu_2960731f_1170814cuda3std3__48unexpectE:
	.zero		1
	.type		_ZN41_INTERNAL_7324878d_4_k_cu_2960731f_1170816thrust24THRUST_300001_SM_1000_NS6system6detail10sequential3seqE,@object
	.size		_ZN41_INTERNAL_7324878d_4_k_cu_2960731f_1170816thrust24THRUST_300001_SM_1000_NS6system6detail10sequential3seqE,(.L_29 - _ZN41_INTERNAL_7324878d_4_k_cu_2960731f_1170816thrust24THRUST_300001_SM_1000_NS6system6detail10sequential3seqE)
_ZN41_INTERNAL_7324878d_4_k_cu_2960731f_1170816thrust24THRUST_300001_SM_1000_NS6system6detail10sequential3seqE:
	.zero		1
.L_29:


//--------------------- .nv.constant0._ZN3cub18CUB_300001_SM_10006detail11EmptyKernelIvEEvv --------------------------
	.section	.nv.constant0._ZN3cub18CUB_300001_SM_10006detail11EmptyKernelIvEEvv,"a",@progbits
	.sectionflags	@""
	.align	4
.nv.constant0._ZN3cub18CUB_300001_SM_10006detail11EmptyKernelIvEEvv:
	.zero		896


//--------------------- SYMBOLS --------------------------

	.type		.nv.reservedSmem.offset0,@object
	.size		.nv.reservedSmem.offset0,0x4
